//
// Generated by NVIDIA NVVM Compiler
//
// Compiler Build ID: CL-36424714
// Cuda compilation tools, release 13.0, V13.0.88
// Based on NVVM 20.0.0
//

.version 9.0
.target sm_100
.address_size 64

	// .globl	_Z23attributedClusterKernelPfS_

.visible .entry _Z23attributedClusterKernelPfS_(
	.param .u64 .ptr .align 1 _Z23attributedClusterKernelPfS__param_0,
	.param .u64 .ptr .align 1 _Z23attributedClusterKernelPfS__param_1
)
.explicitcluster
.reqnctapercluster 2, 1, 1
{


	ret;

}
	// .globl	_Z13clusterKernelPfS_
.visible .entry _Z13clusterKernelPfS_(
	.param .u64 .ptr .align 1 _Z13clusterKernelPfS__param_0,
	.param .u64 .ptr .align 1 _Z13clusterKernelPfS__param_1
)
{


	ret;

}


// ===== COMPILED SASS (sm_100) =====

	.target	sm_100

	.elftype	@"ET_EXEC"


//--------------------- .note.nv.tkinfo           --------------------------
	.section	.note.nv.tkinfo,"",@"SHT_NOTE"
	.sectionflags	@"SHF_NOTE_NV_TKINFO"
	.tkinfo
        /*0018*/ 	.word	0x00000002
        /*0030*/ 	.string	""
        /*0030*/ 	.string	"ptxas"
        /*0030*/ 	.string	"Cuda compilation tools, release 13.0, V13.0.88"
        /*0030*/ 	.string	"Build cuda_13.0.r13.0/compiler.36424714_0"
        /*0030*/ 	.string	"-arch sm_100 -m 64 "



//--------------------- .note.nv.cuinfo           --------------------------
	.section	.note.nv.cuinfo,"",@"SHT_NOTE"
	.sectionflags	@"SHF_NOTE_NV_CUINFO"
        /*0018*/ 	.short	0x0002
        /*001a*/ 	.short	0x0064
        /*001c*/ 	.short	0x0082
	.zero		2


//--------------------- .nv.info                  --------------------------
	.section	.nv.info,"",@"SHT_CUDA_INFO"
	.align	4


	//----- nvinfo : EIATTR_REGCOUNT
	.align		4
        /*0000*/ 	.byte	0x04, 0x2f
        /*0002*/ 	.short	(.L_1 - .L_0)
	.align		4
.L_0:
        /*0004*/ 	.word	index@(_Z23attributedClusterKernelPfS_)
        /*0008*/ 	.word	0x00000004


	//----- nvinfo : EIATTR_FRAME_SIZE
	.align		4
.L_1:
        /*000c*/ 	.byte	0x04, 0x11
        /*000e*/ 	.short	(.L_3 - .L_2)
	.align		4
.L_2:
        /*0010*/ 	.word	index@(_Z23attributedClusterKernelPfS_)
        /*0014*/ 	.word	0x00000000


	//----- nvinfo : EIATTR_REGCOUNT
	.align		4
.L_3:
        /*0018*/ 	.byte	0x04, 0x2f
        /*001a*/ 	.short	(.L_5 - .L_4)
	.align		4
.L_4:
        /*001c*/ 	.word	index@(_Z13clusterKernelPfS_)
        /*0020*/ 	.word	0x00000004


	//----- nvinfo : EIATTR_FRAME_SIZE
	.align		4
.L_5:
        /*0024*/ 	.byte	0x04, 0x11
        /*0026*/ 	.short	(.L_7 - .L_6)
	.align		4
.L_6:
        /*0028*/ 	.word	index@(_Z13clusterKernelPfS_)
        /*002c*/ 	.word	0x00000000


	//----- nvinfo : EIATTR_MIN_STACK_SIZE
	.align		4
.L_7:
        /*0030*/ 	.byte	0x04, 0x12
        /*0032*/ 	.short	(.L_9 - .L_8)
	.align		4
.L_8:
        /*0034*/ 	.word	index@(_Z13clusterKernelPfS_)
        /*0038*/ 	.word	0x00000000


	//----- nvinfo : EIATTR_MIN_STACK_SIZE
	.align		4
.L_9:
        /*003c*/ 	.byte	0x04, 0x12
        /*003e*/ 	.short	(.L_11 - .L_10)
	.align		4
.L_10:
        /*0040*/ 	.word	index@(_Z23attributedClusterKernelPfS_)
        /*0044*/ 	.word	0x00000000
.L_11:


//--------------------- .nv.compat                --------------------------
	.section	.nv.compat,"",@"SHT_CUDA_COMPAT_INFO"
	.align	4
        /*0000*/ 	.byte	0x02, 0x09, 0x00, 0x00, 0x02, 0x02, 0x01, 0x00, 0x02, 0x05, 0x05, 0x00, 0x03, 0x07, 0x01, 0x01
        /*0010*/ 	.byte	0x02, 0x03, 0x00, 0x00, 0x02, 0x06, 0x01, 0x00, 0x04, 0x0b, 0x08, 0x00, 0x09, 0x00, 0x00, 0x00
        /*0020*/ 	.byte	0x00, 0x00, 0x00, 0x00


//--------------------- .nv.info._Z13clusterKernelPfS_ --------------------------
	.section	.nv.info._Z13clusterKernelPfS_,"",@"SHT_CUDA_INFO"
	.sectionflags	@""
	.align	4


	//----- nvinfo : EIATTR_CUDA_API_VERSION
	.align		4
        /*0000*/ 	.byte	0x04, 0x37
        /*0002*/ 	.short	(.L_13 - .L_12)
.L_12:
        /*0004*/ 	.word	0x00000082


	//----- nvinfo : EIATTR_KPARAM_INFO
	.align		4
.L_13:
        /*0008*/ 	.byte	0x04, 0x17
        /*000a*/ 	.short	(.L_15 - .L_14)
.L_14:
        /*000c*/ 	.word	0x00000000
        /*0010*/ 	.short	0x0001
        /*0012*/ 	.short	0x0008
        /*0014*/ 	.byte	0x00, 0xf5, 0x21, 0x00


	//----- nvinfo : EIATTR_KPARAM_INFO
	.align		4
.L_15:
        /*0018*/ 	.byte	0x04, 0x17
        /*001a*/ 	.short	(.L_17 - .L_16)
.L_16:
        /*001c*/ 	.word	0x00000000
        /*0020*/ 	.short	0x0000
        /*0022*/ 	.short	0x0000
        /*0024*/ 	.byte	0x00, 0xf5, 0x21, 0x00


	//----- nvinfo : EIATTR_SPARSE_MMA_MASK
	.align		4
.L_17:
        /*0028*/ 	.byte	0x03, 0x50
        /*002a*/ 	.short	0x0000


	//----- nvinfo : EIATTR_MAXREG_COUNT
	.align		4
        /*002c*/ 	.byte	0x03, 0x1b
        /*002e*/ 	.short	0x00ff


	//----- nvinfo : EIATTR_MERCURY_ISA_VERSION
	.align		4
        /*0030*/ 	.byte	0x03, 0x5f
        /*0032*/ 	.short	0x0101


	//----- nvinfo : EIATTR_VRC_CTA_INIT_COUNT
	.align		4
        /*0034*/ 	.byte	0x02, 0x4a
	.zero		1
	.zero		1


	//----- nvinfo : EIATTR_EXIT_INSTR_OFFSETS
	.align		4
        /*0038*/ 	.byte	0x04, 0x1c
        /*003a*/ 	.short	(.L_19 - .L_18)


	//   ....[0]....
.L_18:
        /*003c*/ 	.word	0x00000010


	//----- nvinfo : EIATTR_CBANK_PARAM_SIZE
	.align		4
.L_19:
        /*0040*/ 	.byte	0x03, 0x19
        /*0042*/ 	.short	0x0010


	//----- nvinfo : EIATTR_PARAM_CBANK
	.align		4
        /*0044*/ 	.byte	0x04, 0x0a
        /*0046*/ 	.short	(.L_21 - .L_20)
	.align		4
.L_20:
        /*0048*/ 	.word	index@(.nv.constant0._Z13clusterKernelPfS_)
        /*004c*/ 	.short	0x0380
        /*004e*/ 	.short	0x0010


	//----- nvinfo : EIATTR_SW_WAR
	.align		4
.L_21:
        /*0050*/ 	.byte	0x04, 0x36
        /*0052*/ 	.short	(.L_23 - .L_22)
.L_22:
        /*0054*/ 	.word	0x00000008
.L_23:


//--------------------- .nv.info._Z23attributedClusterKernelPfS_ --------------------------
	.section	.nv.info._Z23attributedClusterKernelPfS_,"",@"SHT_CUDA_INFO"
	.sectionflags	@""
	.align	4


	//----- nvinfo : EIATTR_CUDA_API_VERSION
	.align		4
        /*0000*/ 	.byte	0x04, 0x37
        /*0002*/ 	.short	(.L_25 - .L_24)
.L_24:
        /*0004*/ 	.word	0x00000082


	//----- nvinfo : EIATTR_KPARAM_INFO
	.align		4
.L_25:
        /*0008*/ 	.byte	0x04, 0x17
        /*000a*/ 	.short	(.L_27 - .L_26)
.L_26:
        /*000c*/ 	.word	0x00000000
        /*0010*/ 	.short	0x0001
        /*0012*/ 	.short	0x0008
        /*0014*/ 	.byte	0x00, 0xf5, 0x21, 0x00


	//----- nvinfo : EIATTR_KPARAM_INFO
	.align		4
.L_27:
        /*0018*/ 	.byte	0x04, 0x17
        /*001a*/ 	.short	(.L_29 - .L_28)
.L_28:
        /*001c*/ 	.word	0x00000000
        /*0020*/ 	.short	0x0000
        /*0022*/ 	.short	0x0000
        /*0024*/ 	.byte	0x00, 0xf5, 0x21, 0x00


	//----- nvinfo : EIATTR_EXPLICIT_CLUSTER
	.align		4
.L_29:
        /*0028*/ 	.byte	0x01, 0x3e
	.zero		2


	//----- nvinfo : EIATTR_CTA_PER_CLUSTER
	.align		4
        /*002c*/ 	.byte	0x04, 0x3d
        /*002e*/ 	.short	(.L_31 - .L_30)
.L_30:
        /*0030*/ 	.word	0x00000002
        /*0034*/ 	.word	0x00000001
        /*0038*/ 	.word	0x00000001


	//----- nvinfo : EIATTR_SPARSE_MMA_MASK
	.align		4
.L_31:
        /*003c*/ 	.byte	0x03, 0x50
        /*003e*/ 	.short	0x0000


	//----- nvinfo : EIATTR_MAXREG_COUNT
	.align		4
        /*0040*/ 	.byte	0x03, 0x1b
        /*0042*/ 	.short	0x00ff


	//----- nvinfo : EIATTR_MERCURY_ISA_VERSION
	.align		4
        /*0044*/ 	.byte	0x03, 0x5f
        /*0046*/ 	.short	0x0101


	//----- nvinfo : EIATTR_VRC_CTA_INIT_COUNT
	.align		4
        /*0048*/ 	.byte	0x02, 0x4a
	.zero		1
	.zero		1


	//----- nvinfo : EIATTR_EXIT_INSTR_OFFSETS
	.align		4
        /*004c*/ 	.byte	0x04, 0x1c
        /*004e*/ 	.short	(.L_33 - .L_32)


	//   ....[0]....
.L_32:
        /*0050*/ 	.word	0x00000010


	//----- nvinfo : EIATTR_CBANK_PARAM_SIZE
	.align		4
.L_33:
        /*0054*/ 	.byte	0x03, 0x19
        /*0056*/ 	.short	0x0010


	//----- nvinfo : EIATTR_PARAM_CBANK
	.align		4
        /*0058*/ 	.byte	0x04, 0x0a
        /*005a*/ 	.short	(.L_35 - .L_34)
	.align		4
.L_34:
        /*005c*/ 	.word	index@(.nv.constant0._Z23attributedClusterKernelPfS_)
        /*0060*/ 	.short	0x0380
        /*0062*/ 	.short	0x0010


	//----- nvinfo : EIATTR_SW_WAR
	.align		4
.L_35:
        /*0064*/ 	.byte	0x04, 0x36
        /*0066*/ 	.short	(.L_37 - .L_36)
.L_36:
        /*0068*/ 	.word	0x00000008
.L_37:


//--------------------- .nv.callgraph             --------------------------
	.section	.nv.callgraph,"",@"SHT_CUDA_CALLGRAPH"
	.align	4
	.sectionentsize	8
	.align		4
        /*0000*/ 	.word	0x00000000
	.align		4
        /*0004*/ 	.word	0xffffffff
	.align		4
        /*0008*/ 	.word	0x00000000
	.align		4
        /*000c*/ 	.word	0xfffffffe
	.align		4
        /*0010*/ 	.word	0x00000000
	.align		4
        /*0014*/ 	.word	0xfffffffd
	.align		4
        /*0018*/ 	.word	0x00000000
	.align		4
        /*001c*/ 	.word	0xfffffffc


//--------------------- .text._Z13clusterKernelPfS_ --------------------------
	.section	.text._Z13clusterKernelPfS_,"ax",@progbits
	.align	128
        .global         _Z13clusterKernelPfS_
        .type           _Z13clusterKernelPfS_,@function
        .size           _Z13clusterKernelPfS_,(.L_x_2 - _Z13clusterKernelPfS_)
        .other          _Z13clusterKernelPfS_,@"STO_CUDA_ENTRY STV_DEFAULT"
_Z13clusterKernelPfS_:
.text._Z13clusterKernelPfS_:
[----:B------:R-:W-:Y:S01]  /*0000*/  LDC R1, c[0x0][0x37c] ;  /* 0x0000df00ff017b82 */ /* 0x000fe20000000800 */
[----:B------:R-:W-:Y:S05]  /*0010*/  EXIT ;  /* 0x000000000000794d */ /* 0x000fea0003800000 */
.L_x_0:
[----:B------:R-:W-:-:S00]  /*0020*/  BRA `(.L_x_0) ;  /* 0xfffffffc00fc7947 */ /* 0x000fc0000383ffff */
[----:B------:R-:W-:-:S00]  /*0030*/  NOP ;  /* 0x0000000000007918 */ /* 0x000fc00000000000 */
        /* <DEDUP_REMOVED lines=12> */
.L_x_2:


//--------------------- .text._Z23attributedClusterKernelPfS_ --------------------------
	.section	.text._Z23attributedClusterKernelPfS_,"ax",@progbits
	.align	128
        .global         _Z23attributedClusterKernelPfS_
        .type           _Z23attributedClusterKernelPfS_,@function
        .size           _Z23attributedClusterKernelPfS_,(.L_x_3 - _Z23attributedClusterKernelPfS_)
        .other          _Z23attributedClusterKernelPfS_,@"STO_CUDA_ENTRY STV_DEFAULT"
_Z23attributedClusterKernelPfS_:
.text._Z23attributedClusterKernelPfS_:
[----:B------:R-:W-:Y:S01]  /*0000*/  LDC R1, c[0x0][0x37c] ;  /* 0x0000df00ff017b82 */ /* 0x000fe20000000800 */
[----:B------:R-:W-:Y:S05]  /*0010*/  EXIT ;  /* 0x000000000000794d */ /* 0x000fea0003800000 */
.L_x_1:
        /* <DEDUP_REMOVED lines=14> */
.L_x_3:


//--------------------- .nv.shared.reserved.0     --------------------------
	.section	.nv.shared.reserved.0,"aw",@nobits
	.weak		__nv_reservedSMEM_offset_0_alias
	.size		__nv_reservedSMEM_offset_0_alias, 0, 64
	.other		__nv_reservedSMEM_offset_0_alias,@"STO_CUDA_RESERVED_SHARED STV_DEFAULT"
__nv_reservedSMEM_offset_0_alias:
	.zero		0
	.zero		64


//--------------------- .nv.constant0._Z13clusterKernelPfS_ --------------------------
	.section	.nv.constant0._Z13clusterKernelPfS_,"a",@progbits
	.sectionflags	@""
	.align	4
.nv.constant0._Z13clusterKernelPfS_:
	.zero		912


//--------------------- .nv.constant0._Z23attributedClusterKernelPfS_ --------------------------
	.section	.nv.constant0._Z23attributedClusterKernelPfS_,"a",@progbits
	.sectionflags	@""
	.align	4
.nv.constant0._Z23attributedClusterKernelPfS_:
	.zero		912


//--------------------- SYMBOLS --------------------------

	.type		.nv.reservedSmem.offset0,@object
	.size		.nv.reservedSmem.offset0,0x4
